//
// Generated by NVIDIA NVVM Compiler
//
// Compiler Build ID: CL-36424714
// Cuda compilation tools, release 13.0, V13.0.88
// Based on NVVM 20.0.0
//

.version 9.0
.target sm_100
.address_size 64

	// .globl	_Z14_auto_kernel_0PA500_cPA1000_cii

.visible .entry _Z14_auto_kernel_0PA500_cPA1000_cii(
	.param .u64 .ptr .align 1 _Z14_auto_kernel_0PA500_cPA1000_cii_param_0,
	.param .u64 .ptr .align 1 _Z14_auto_kernel_0PA500_cPA1000_cii_param_1,
	.param .u32 _Z14_auto_kernel_0PA500_cPA1000_cii_param_2,
	.param .u32 _Z14_auto_kernel_0PA500_cPA1000_cii_param_3
)
{
	.reg .pred 	%p<8>;
	.reg .b16 	%rs<2>;
	.reg .b32 	%r<14>;
	.reg .b64 	%rd<13>;

	ld.param.u64 	%rd1, [_Z14_auto_kernel_0PA500_cPA1000_cii_param_0];
	ld.param.u64 	%rd2, [_Z14_auto_kernel_0PA500_cPA1000_cii_param_1];
	ld.param.u32 	%r3, [_Z14_auto_kernel_0PA500_cPA1000_cii_param_2];
	ld.param.u32 	%r4, [_Z14_auto_kernel_0PA500_cPA1000_cii_param_3];
	mov.u32 	%r6, %ctaid.x;
	mov.u32 	%r7, %ntid.x;
	mov.u32 	%r8, %tid.x;
	mad.lo.s32 	%r1, %r6, %r7, %r8;
	mov.u32 	%r9, %ctaid.y;
	mov.u32 	%r10, %ntid.y;
	mov.u32 	%r11, %tid.y;
	mad.lo.s32 	%r12, %r9, %r10, %r11;
	setp.eq.s32 	%p1, %r1, 0;
	setp.eq.s32 	%p2, %r12, 0;
	or.pred  	%p3, %p1, %p2;
	setp.gt.s32 	%p4, %r1, %r3;
	or.pred  	%p5, %p3, %p4;
	setp.gt.s32 	%p6, %r12, %r4;
	or.pred  	%p7, %p5, %p6;
	@%p7 bra 	$L__BB0_2;
	cvta.to.global.u64 	%rd3, %rd1;
	cvta.to.global.u64 	%rd4, %rd2;
	cvt.s64.s32 	%rd5, %r1;
	mul.wide.s32 	%rd6, %r1, 500;
	add.s64 	%rd7, %rd3, %rd6;
	add.s32 	%r13, %r12, -1;
	cvt.u64.u32 	%rd8, %r13;
	add.s64 	%rd9, %rd7, %rd8;
	ld.global.u8 	%rs1, [%rd9+-500];
	mul.wide.u32 	%rd10, %r13, 1000;
	add.s64 	%rd11, %rd4, %rd10;
	add.s64 	%rd12, %rd11, %rd5;
	st.global.u8 	[%rd12+-1], %rs1;
$L__BB0_2:
	ret;

}


// ===== COMPILED SASS (sm_100) =====

	.target	sm_100

	.elftype	@"ET_EXEC"


//--------------------- .note.nv.tkinfo           --------------------------
	.section	.note.nv.tkinfo,"",@"SHT_NOTE"
	.sectionflags	@"SHF_NOTE_NV_TKINFO"
	.tkinfo
        /*0018*/ 	.word	0x00000002
        /*0030*/ 	.string	""
        /*0030*/ 	.string	"ptxas"
        /*0030*/ 	.string	"Cuda compilation tools, release 13.0, V13.0.88"
        /*0030*/ 	.string	"Build cuda_13.0.r13.0/compiler.36424714_0"
        /*0030*/ 	.string	"-arch sm_100 -m 64 "



//--------------------- .note.nv.cuinfo           --------------------------
	.section	.note.nv.cuinfo,"",@"SHT_NOTE"
	.sectionflags	@"SHF_NOTE_NV_CUINFO"
        /*0018*/ 	.short	0x0002
        /*001a*/ 	.short	0x0064
        /*001c*/ 	.short	0x0082
	.zero		2


//--------------------- .nv.info                  --------------------------
	.section	.nv.info,"",@"SHT_CUDA_INFO"
	.align	4


	//----- nvinfo : EIATTR_REGCOUNT
	.align		4
        /*0000*/ 	.byte	0x04, 0x2f
        /*0002*/ 	.short	(.L_1 - .L_0)
	.align		4
.L_0:
        /*0004*/ 	.word	index@(_Z14_auto_kernel_0PA500_cPA1000_cii)
        /*0008*/ 	.word	0x0000000c


	//----- nvinfo : EIATTR_FRAME_SIZE
	.align		4
.L_1:
        /*000c*/ 	.byte	0x04, 0x11
        /*000e*/ 	.short	(.L_3 - .L_2)
	.align		4
.L_2:
        /*0010*/ 	.word	index@(_Z14_auto_kernel_0PA500_cPA1000_cii)
        /*0014*/ 	.word	0x00000000


	//----- nvinfo : EIATTR_MIN_STACK_SIZE
	.align		4
.L_3:
        /*0018*/ 	.byte	0x04, 0x12
        /*001a*/ 	.short	(.L_5 - .L_4)
	.align		4
.L_4:
        /*001c*/ 	.word	index@(_Z14_auto_kernel_0PA500_cPA1000_cii)
        /*0020*/ 	.word	0x00000000
.L_5:


//--------------------- .nv.compat                --------------------------
	.section	.nv.compat,"",@"SHT_CUDA_COMPAT_INFO"
	.align	4
        /*0000*/ 	.byte	0x02, 0x09, 0x00, 0x00, 0x02, 0x02, 0x01, 0x00, 0x02, 0x05, 0x05, 0x00, 0x03, 0x07, 0x01, 0x01
        /*0010*/ 	.byte	0x02, 0x03, 0x00, 0x00, 0x02, 0x06, 0x01, 0x00, 0x04, 0x0b, 0x08, 0x00, 0x09, 0x00, 0x00, 0x00
        /*0020*/ 	.byte	0x00, 0x00, 0x00, 0x00


//--------------------- .nv.info._Z14_auto_kernel_0PA500_cPA1000_cii --------------------------
	.section	.nv.info._Z14_auto_kernel_0PA500_cPA1000_cii,"",@"SHT_CUDA_INFO"
	.sectionflags	@""
	.align	4


	//----- nvinfo : EIATTR_CUDA_API_VERSION
	.align		4
        /*0000*/ 	.byte	0x04, 0x37
        /*0002*/ 	.short	(.L_7 - .L_6)
.L_6:
        /*0004*/ 	.word	0x00000082


	//----- nvinfo : EIATTR_KPARAM_INFO
	.align		4
.L_7:
        /*0008*/ 	.byte	0x04, 0x17
        /*000a*/ 	.short	(.L_9 - .L_8)
.L_8:
        /*000c*/ 	.word	0x00000000
        /*0010*/ 	.short	0x0003
        /*0012*/ 	.short	0x0014
        /*0014*/ 	.byte	0x00, 0xf0, 0x11, 0x00


	//----- nvinfo : EIATTR_KPARAM_INFO
	.align		4
.L_9:
        /*0018*/ 	.byte	0x04, 0x17
        /*001a*/ 	.short	(.L_11 - .L_10)
.L_10:
        /*001c*/ 	.word	0x00000000
        /*0020*/ 	.short	0x0002
        /*0022*/ 	.short	0x0010
        /*0024*/ 	.byte	0x00, 0xf0, 0x11, 0x00


	//----- nvinfo : EIATTR_KPARAM_INFO
	.align		4
.L_11:
        /*0028*/ 	.byte	0x04, 0x17
        /*002a*/ 	.short	(.L_13 - .L_12)
.L_12:
        /*002c*/ 	.word	0x00000000
        /*0030*/ 	.short	0x0001
        /*0032*/ 	.short	0x0008
        /*0034*/ 	.byte	0x00, 0xf5, 0x21, 0x00


	//----- nvinfo : EIATTR_KPARAM_INFO
	.align		4
.L_13:
        /*0038*/ 	.byte	0x04, 0x17
        /*003a*/ 	.short	(.L_15 - .L_14)
.L_14:
        /*003c*/ 	.word	0x00000000
        /*0040*/ 	.short	0x0000
        /*0042*/ 	.short	0x0000
        /*0044*/ 	.byte	0x00, 0xf5, 0x21, 0x00


	//----- nvinfo : EIATTR_SPARSE_MMA_MASK
	.align		4
.L_15:
        /*0048*/ 	.byte	0x03, 0x50
        /*004a*/ 	.short	0x0000


	//----- nvinfo : EIATTR_MAXREG_COUNT
	.align		4
        /*004c*/ 	.byte	0x03, 0x1b
        /*004e*/ 	.short	0x00ff


	//----- nvinfo : EIATTR_MERCURY_ISA_VERSION
	.align		4
        /*0050*/ 	.byte	0x03, 0x5f
        /*0052*/ 	.short	0x0101


	//----- nvinfo : EIATTR_VRC_CTA_INIT_COUNT
	.align		4
        /*0054*/ 	.byte	0x02, 0x4a
	.zero		1
	.zero		1


	//----- nvinfo : EIATTR_EXIT_INSTR_OFFSETS
	.align		4
        /*0058*/ 	.byte	0x04, 0x1c
        /*005a*/ 	.short	(.L_17 - .L_16)


	//   ....[0]....
.L_16:
        /*005c*/ 	.word	0x000000e0


	//   ....[1]....
        /*0060*/ 	.word	0x000001b0


	//----- nvinfo : EIATTR_CBANK_PARAM_SIZE
	.align		4
.L_17:
        /*0064*/ 	.byte	0x03, 0x19
        /*0066*/ 	.short	0x0018


	//----- nvinfo : EIATTR_PARAM_CBANK
	.align		4
        /*0068*/ 	.byte	0x04, 0x0a
        /*006a*/ 	.short	(.L_19 - .L_18)
	.align		4
.L_18:
        /*006c*/ 	.word	index@(.nv.constant0._Z14_auto_kernel_0PA500_cPA1000_cii)
        /*0070*/ 	.short	0x0380
        /*0072*/ 	.short	0x0018


	//----- nvinfo : EIATTR_SW_WAR
	.align		4
.L_19:
        /*0074*/ 	.byte	0x04, 0x36
        /*0076*/ 	.short	(.L_21 - .L_20)
.L_20:
        /*0078*/ 	.word	0x00000008
.L_21:


//--------------------- .nv.callgraph             --------------------------
	.section	.nv.callgraph,"",@"SHT_CUDA_CALLGRAPH"
	.align	4
	.sectionentsize	8
	.align		4
        /*0000*/ 	.word	0x00000000
	.align		4
        /*0004*/ 	.word	0xffffffff
	.align		4
        /*0008*/ 	.word	0x00000000
	.align		4
        /*000c*/ 	.word	0xfffffffe
	.align		4
        /*0010*/ 	.word	0x00000000
	.align		4
        /*0014*/ 	.word	0xfffffffd
	.align		4
        /*0018*/ 	.word	0x00000000
	.align		4
        /*001c*/ 	.word	0xfffffffc


//--------------------- .text._Z14_auto_kernel_0PA500_cPA1000_cii --------------------------
	.section	.text._Z14_auto_kernel_0PA500_cPA1000_cii,"ax",@progbits
	.align	128
        .global         _Z14_auto_kernel_0PA500_cPA1000_cii
        .type           _Z14_auto_kernel_0PA500_cPA1000_cii,@function
        .size           _Z14_auto_kernel_0PA500_cPA1000_cii,(.L_x_1 - _Z14_auto_kernel_0PA500_cPA1000_cii)
        .other          _Z14_auto_kernel_0PA500_cPA1000_cii,@"STO_CUDA_ENTRY STV_DEFAULT"
_Z14_auto_kernel_0PA500_cPA1000_cii:
.text._Z14_auto_kernel_0PA500_cPA1000_cii:
[----:B------:R-:W-:Y:S01]  /*0000*/  LDC R1, c[0x0][0x37c] ;  /* 0x0000df00ff017b82 */ /* 0x000fe20000000800 */
[----:B------:R-:W0:Y:S07]  /*0010*/  S2R R3, SR_TID.Y ;  /* 0x0000000000037919 */ /* 0x000e2e0000002200 */
[----:B------:R-:W1:Y:S01]  /*0020*/  LDC R7, c[0x0][0x360] ;  /* 0x0000d800ff077b82 */ /* 0x000e620000000800 */
[----:B------:R-:W2:Y:S01]  /*0030*/  LDCU.64 UR6, c[0x0][0x390] ;  /* 0x00007200ff0677ac */ /* 0x000ea20008000a00 */
[----:B------:R-:W1:Y:S06]  /*0040*/  S2R R2, SR_TID.X ;  /* 0x0000000000027919 */ /* 0x000e6c0000002100 */
[----:B------:R-:W0:Y:S08]  /*0050*/  S2UR UR5, SR_CTAID.Y ;  /* 0x00000000000579c3 */ /* 0x000e300000002600 */
[----:B------:R-:W0:Y:S08]  /*0060*/  LDC R0, c[0x0][0x364] ;  /* 0x0000d900ff007b82 */ /* 0x000e300000000800 */
[----:B------:R-:W1:Y:S01]  /*0070*/  S2UR UR4, SR_CTAID.X ;  /* 0x00000000000479c3 */ /* 0x000e620000002500 */
[----:B0-----:R-:W-:-:S05]  /*0080*/  IMAD R0, R0, UR5, R3 ;  /* 0x0000000500007c24 */ /* 0x001fca000f8e0203 */
[----:B------:R-:W-:Y:S01]  /*0090*/  ISETP.NE.AND P0, PT, R0, RZ, PT ;  /* 0x000000ff0000720c */ /* 0x000fe20003f05270 */
[----:B-1----:R-:W-:-:S05]  /*00a0*/  IMAD R7, R7, UR4, R2 ;  /* 0x0000000407077c24 */ /* 0x002fca000f8e0202 */
[----:B------:R-:W-:-:S04]  /*00b0*/  ISETP.EQ.OR P0, PT, R7, RZ, !P0 ;  /* 0x000000ff0700720c */ /* 0x000fc80004702670 */
[----:B--2---:R-:W-:-:S04]  /*00c0*/  ISETP.GT.OR P0, PT, R7, UR6, P0 ;  /* 0x0000000607007c0c */ /* 0x004fc80008704670 */
[----:B------:R-:W-:-:S13]  /*00d0*/  ISETP.GT.OR P0, PT, R0, UR7, P0 ;  /* 0x0000000700007c0c */ /* 0x000fda0008704670 */
[----:B------:R-:W-:Y:S05]  /*00e0*/  @P0 EXIT ;  /* 0x000000000000094d */ /* 0x000fea0003800000 */
[----:B------:R-:W0:Y:S01]  /*00f0*/  LDC.64 R2, c[0x0][0x380] ;  /* 0x0000e000ff027b82 */ /* 0x000e220000000a00 */
[----:B------:R-:W1:Y:S01]  /*0100*/  LDCU.64 UR4, c[0x0][0x358] ;  /* 0x00006b00ff0477ac */ /* 0x000e620008000a00 */
[----:B------:R-:W-:Y:S02]  /*0110*/  VIADD R9, R0, 0xffffffff ;  /* 0xffffffff00097836 */ /* 0x000fe40000000000 */
[----:B0-----:R-:W-:-:S03]  /*0120*/  IMAD.WIDE R2, R7, 0x1f4, R2 ;  /* 0x000001f407027825 */ /* 0x001fc600078e0202 */
[----:B------:R-:W-:-:S05]  /*0130*/  IADD3 R4, P0, PT, R2, R9, RZ ;  /* 0x0000000902047210 */ /* 0x000fca0007f1e0ff */
[----:B------:R-:W-:Y:S02]  /*0140*/  IMAD.X R5, RZ, RZ, R3, P0 ;  /* 0x000000ffff057224 */ /* 0x000fe400000e0603 */
[----:B------:R-:W0:Y:S04]  /*0150*/  LDC.64 R2, c[0x0][0x388] ;  /* 0x0000e200ff027b82 */ /* 0x000e280000000a00 */
[----:B-1----:R-:W2:Y:S01]  /*0160*/  LDG.E.U8 R5, desc[UR4][R4.64+-0x1f4] ;  /* 0xfffe0c0404057981 */ /* 0x002ea2000c1e1100 */
[----:B0-----:R-:W-:-:S03]  /*0170*/  IMAD.WIDE.U32 R2, R9, 0x3e8, R2 ;  /* 0x000003e809027825 */ /* 0x001fc600078e0002 */
[----:B------:R-:W-:-:S04]  /*0180*/  IADD3 R2, P0, PT, R7, R2, RZ ;  /* 0x0000000207027210 */ /* 0x000fc80007f1e0ff */
[----:B------:R-:W-:-:S05]  /*0190*/  LEA.HI.X.SX32 R3, R7, R3, 0x1, P0 ;  /* 0x0000000307037211 */ /* 0x000fca00000f0eff */
[----:B--2---:R-:W-:Y:S01]  /*01a0*/  STG.E.U8 desc[UR4][R2.64+-0x1], R5 ;  /* 0xffffff0502007986 */ /* 0x004fe2000c101104 */
[----:B------:R-:W-:Y:S05]  /*01b0*/  EXIT ;  /* 0x000000000000794d */ /* 0x000fea0003800000 */
.L_x_0:
[----:B------:R-:W-:-:S00]  /*01c0*/  BRA `(.L_x_0) ;  /* 0xfffffffc00fc7947 */ /* 0x000fc0000383ffff */
[----:B------:R-:W-:-:S00]  /*01d0*/  NOP ;  /* 0x0000000000007918 */ /* 0x000fc00000000000 */
        /* <DEDUP_REMOVED lines=10> */
.L_x_1:


//--------------------- .nv.shared.reserved.0     --------------------------
	.section	.nv.shared.reserved.0,"aw",@nobits
	.weak		__nv_reservedSMEM_offset_0_alias
	.size		__nv_reservedSMEM_offset_0_alias, 0, 64
	.other		__nv_reservedSMEM_offset_0_alias,@"STO_CUDA_RESERVED_SHARED STV_DEFAULT"
__nv_reservedSMEM_offset_0_alias:
	.zero		0
	.zero		64


//--------------------- .nv.constant0._Z14_auto_kernel_0PA500_cPA1000_cii --------------------------
	.section	.nv.constant0._Z14_auto_kernel_0PA500_cPA1000_cii,"a",@progbits
	.sectionflags	@""
	.align	4
.nv.constant0._Z14_auto_kernel_0PA500_cPA1000_cii:
	.zero		920


//--------------------- SYMBOLS --------------------------

	.type		.nv.reservedSmem.offset0,@object
	.size		.nv.reservedSmem.offset0,0x4
